	.headerflags	@"EF_CUDA_TEXMODE_UNIFIED EF_CUDA_64BIT_ADDRESS EF_CUDA_ACCELERATORS EF_CUDA_SM90 EF_CUDA_VIRTUAL_SM(EF_CUDA_SM90)"
	.elftype	@"ET_EXEC"


//--------------------- .nv.info                  --------------------------
	.section	.nv.info,"",@"SHT_CUDA_INFO"
	.align	4


	//----- nvinfo : EIATTR_REGCOUNT
	.align		4
        /*0000*/ 	.byte	0x04, 0x2f
        /*0002*/ 	.short	(.L_3 - .L_2)
	.align		4
.L_2:
        /*0004*/ 	.word	index@(triton_poi_fused__native_batch_norm_legit_no_training__unsafe_index_add_convolution_relu_46)
        /*0008*/ 	.word	0x00000020


	//----- nvinfo : EIATTR_MIN_STACK_SIZE
	.align		4
.L_3:
        /*000c*/ 	.byte	0x04, 0x12
        /*000e*/ 	.short	(.L_5 - .L_4)
	.align		4
.L_4:
        /*0010*/ 	.word	index@(triton_poi_fused__native_batch_norm_legit_no_training__unsafe_index_add_convolution_relu_46)
        /*0014*/ 	.word	0x00000000


	//----- nvinfo : EIATTR_FRAME_SIZE
	.align		4
.L_5:
        /*0018*/ 	.byte	0x04, 0x11
        /*001a*/ 	.short	(.L_7 - .L_6)
	.align		4
.L_6:
        /*001c*/ 	.word	index@(triton_poi_fused__native_batch_norm_legit_no_training__unsafe_index_add_convolution_relu_46)
        /*0020*/ 	.word	0x00000000


	//----- nvinfo : EIATTR_MIN_STACK_SIZE
	.align		4
.L_7:
        /*0024*/ 	.byte	0x04, 0x12
        /*0026*/ 	.short	(.L_9 - .L_8)
	.align		4
.L_8:
        /*0028*/ 	.word	index@(triton_poi_fused__native_batch_norm_legit_no_training__unsafe_index_add_convolution_relu_46)
        /*002c*/ 	.word	0x00000000
.L_9:


//--------------------- .nv.info.triton_poi_fused__native_batch_norm_legit_no_training__unsafe_index_add_convolution_relu_46 --------------------------
	.section	.nv.info.triton_poi_fused__native_batch_norm_legit_no_training__unsafe_index_add_convolution_relu_46,"",@"SHT_CUDA_INFO"
	.sectionflags	@""
	.align	4


	//----- nvinfo : EIATTR_CUDA_API_VERSION
	.align		4
        /*0000*/ 	.byte	0x04, 0x37
        /*0002*/ 	.short	(.L_11 - .L_10)
.L_10:
        /*0004*/ 	.word	0x0000007c


	//----- nvinfo : EIATTR_KPARAM_INFO
	.align		4
.L_11:
        /*0008*/ 	.byte	0x04, 0x17
        /*000a*/ 	.short	(.L_13 - .L_12)
.L_12:
        /*000c*/ 	.word	0x00000000
        /*0010*/ 	.short	0x0010
        /*0012*/ 	.short	0x0080
        /*0014*/ 	.byte	0x00, 0xf0, 0x11, 0x00


	//----- nvinfo : EIATTR_KPARAM_INFO
	.align		4
.L_13:
        /*0018*/ 	.byte	0x04, 0x17
        /*001a*/ 	.short	(.L_15 - .L_14)
.L_14:
        /*001c*/ 	.word	0x00000000
        /*0020*/ 	.short	0x000f
        /*0022*/ 	.short	0x0078
        /*0024*/ 	.byte	0x00, 0xf4, 0x21, 0x00


	//----- nvinfo : EIATTR_KPARAM_INFO
	.align		4
.L_15:
        /*0028*/ 	.byte	0x04, 0x17
        /*002a*/ 	.short	(.L_17 - .L_16)
.L_16:
        /*002c*/ 	.word	0x00000000
        /*0030*/ 	.short	0x000e
        /*0032*/ 	.short	0x0070
        /*0034*/ 	.byte	0x00, 0xf4, 0x21, 0x00


	//----- nvinfo : EIATTR_KPARAM_INFO
	.align		4
.L_17:
        /*0038*/ 	.byte	0x04, 0x17
        /*003a*/ 	.short	(.L_19 - .L_18)
.L_18:
        /*003c*/ 	.word	0x00000000
        /*0040*/ 	.short	0x000d
        /*0042*/ 	.short	0x0068
        /*0044*/ 	.byte	0x00, 0xf4, 0x21, 0x00


	//----- nvinfo : EIATTR_KPARAM_INFO
	.align		4
.L_19:
        /*0048*/ 	.byte	0x04, 0x17
        /*004a*/ 	.short	(.L_21 - .L_20)
.L_20:
        /*004c*/ 	.word	0x00000000
        /*0050*/ 	.short	0x000c
        /*0052*/ 	.short	0x0060
        /*0054*/ 	.byte	0x00, 0xf4, 0x21, 0x00


	//----- nvinfo : EIATTR_KPARAM_INFO
	.align		4
.L_21:
        /*0058*/ 	.byte	0x04, 0x17
        /*005a*/ 	.short	(.L_23 - .L_22)
.L_22:
        /*005c*/ 	.word	0x00000000
        /*0060*/ 	.short	0x000b
        /*0062*/ 	.short	0x0058
        /*0064*/ 	.byte	0x00, 0xf4, 0x21, 0x00


	//----- nvinfo : EIATTR_KPARAM_INFO
	.align		4
.L_23:
        /*0068*/ 	.byte	0x04, 0x17
        /*006a*/ 	.short	(.L_25 - .L_24)
.L_24:
        /*006c*/ 	.word	0x00000000
        /*0070*/ 	.short	0x000a
        /*0072*/ 	.short	0x0050
        /*0074*/ 	.byte	0x00, 0xf4, 0x21, 0x00


	//----- nvinfo : EIATTR_KPARAM_INFO
	.align		4
.L_25:
        /*0078*/ 	.byte	0x04, 0x17
        /*007a*/ 	.short	(.L_27 - .L_26)
.L_26:
        /*007c*/ 	.word	0x00000000
        /*0080*/ 	.short	0x0009
        /*0082*/ 	.short	0x0048
        /*0084*/ 	.byte	0x00, 0xf4, 0x21, 0x00


	//----- nvinfo : EIATTR_KPARAM_INFO
	.align		4
.L_27:
        /*0088*/ 	.byte	0x04, 0x17
        /*008a*/ 	.short	(.L_29 - .L_28)
.L_28:
        /*008c*/ 	.word	0x00000000
        /*0090*/ 	.short	0x0008
        /*0092*/ 	.short	0x0040
        /*0094*/ 	.byte	0x00, 0xf4, 0x21, 0x00


	//----- nvinfo : EIATTR_KPARAM_INFO
	.align		4
.L_29:
        /*0098*/ 	.byte	0x04, 0x17
        /*009a*/ 	.short	(.L_31 - .L_30)
.L_30:
        /*009c*/ 	.word	0x00000000
        /*00a0*/ 	.short	0x0007
        /*00a2*/ 	.short	0x0038
        /*00a4*/ 	.byte	0x00, 0xf4, 0x21, 0x00


	//----- nvinfo : EIATTR_KPARAM_INFO
	.align		4
.L_31:
        /*00a8*/ 	.byte	0x04, 0x17
        /*00aa*/ 	.short	(.L_33 - .L_32)
.L_32:
        /*00ac*/ 	.word	0x00000000
        /*00b0*/ 	.short	0x0006
        /*00b2*/ 	.short	0x0030
        /*00b4*/ 	.byte	0x00, 0xf4, 0x21, 0x00


	//----- nvinfo : EIATTR_KPARAM_INFO
	.align		4
.L_33:
        /*00b8*/ 	.byte	0x04, 0x17
        /*00ba*/ 	.short	(.L_35 - .L_34)
.L_34:
        /*00bc*/ 	.word	0x00000000
        /*00c0*/ 	.short	0x0005
        /*00c2*/ 	.short	0x0028
        /*00c4*/ 	.byte	0x00, 0xf4, 0x21, 0x00


	//----- nvinfo : EIATTR_KPARAM_INFO
	.align		4
.L_35:
        /*00c8*/ 	.byte	0x04, 0x17
        /*00ca*/ 	.short	(.L_37 - .L_36)
.L_36:
        /*00cc*/ 	.word	0x00000000
        /*00d0*/ 	.short	0x0004
        /*00d2*/ 	.short	0x0020
        /*00d4*/ 	.byte	0x00, 0xf4, 0x21, 0x00


	//----- nvinfo : EIATTR_KPARAM_INFO
	.align		4
.L_37:
        /*00d8*/ 	.byte	0x04, 0x17
        /*00da*/ 	.short	(.L_39 - .L_38)
.L_38:
        /*00dc*/ 	.word	0x00000000
        /*00e0*/ 	.short	0x0003
        /*00e2*/ 	.short	0x0018
        /*00e4*/ 	.byte	0x00, 0xf4, 0x21, 0x00


	//----- nvinfo : EIATTR_KPARAM_INFO
	.align		4
.L_39:
        /*00e8*/ 	.byte	0x04, 0x17
        /*00ea*/ 	.short	(.L_41 - .L_40)
.L_40:
        /*00ec*/ 	.word	0x00000000
        /*00f0*/ 	.short	0x0002
        /*00f2*/ 	.short	0x0010
        /*00f4*/ 	.byte	0x00, 0xf4, 0x21, 0x00


	//----- nvinfo : EIATTR_KPARAM_INFO
	.align		4
.L_41:
        /*00f8*/ 	.byte	0x04, 0x17
        /*00fa*/ 	.short	(.L_43 - .L_42)
.L_42:
        /*00fc*/ 	.word	0x00000000
        /*0100*/ 	.short	0x0001
        /*0102*/ 	.short	0x0008
        /*0104*/ 	.byte	0x00, 0xf4, 0x21, 0x00


	//----- nvinfo : EIATTR_KPARAM_INFO
	.align		4
.L_43:
        /*0108*/ 	.byte	0x04, 0x17
        /*010a*/ 	.short	(.L_45 - .L_44)
.L_44:
        /*010c*/ 	.word	0x00000000
        /*0110*/ 	.short	0x0000
        /*0112*/ 	.short	0x0000
        /*0114*/ 	.byte	0x00, 0xf4, 0x21, 0x00


	//----- nvinfo : EIATTR_SPARSE_MMA_MASK
	.align		4
.L_45:
        /*0118*/ 	.byte	0x03, 0x50
        /*011a*/ 	.short	0x0000


	//----- nvinfo : EIATTR_MAXREG_COUNT
	.align		4
        /*011c*/ 	.byte	0x03, 0x1b
        /*011e*/ 	.short	0x00ff


	//----- nvinfo : EIATTR_EXIT_INSTR_OFFSETS
	.align		4
        /*0120*/ 	.byte	0x04, 0x1c
        /*0122*/ 	.short	(.L_47 - .L_46)


	//   ....[0]....
.L_46:
        /*0124*/ 	.word	0x00000830


	//   ....[1]....
        /*0128*/ 	.word	0x00000850


	//----- nvinfo : EIATTR_REQNTID
	.align		4
.L_47:
        /*012c*/ 	.byte	0x04, 0x10
        /*012e*/ 	.short	(.L_49 - .L_48)
.L_48:
        /*0130*/ 	.word	0x00000080
        /*0134*/ 	.word	0x00000001
        /*0138*/ 	.word	0x00000001


	//----- nvinfo : EIATTR_CBANK_PARAM_SIZE
	.align		4
.L_49:
        /*013c*/ 	.byte	0x03, 0x19
        /*013e*/ 	.short	0x0084


	//----- nvinfo : EIATTR_PARAM_CBANK
	.align		4
        /*0140*/ 	.byte	0x04, 0x0a
        /*0142*/ 	.short	(.L_51 - .L_50)
	.align		4
.L_50:
        /*0144*/ 	.word	index@(.nv.constant0.triton_poi_fused__native_batch_norm_legit_no_training__unsafe_index_add_convolution_relu_46)
        /*0148*/ 	.short	0x0210
        /*014a*/ 	.short	0x0084


	//----- nvinfo : EIATTR_SW_WAR
	.align		4
.L_51:
        /*014c*/ 	.byte	0x04, 0x36
        /*014e*/ 	.short	(.L_53 - .L_52)
.L_52:
        /*0150*/ 	.word	0x00000008
.L_53:


//--------------------- .nv.callgraph             --------------------------
	.section	.nv.callgraph,"",@"SHT_CUDA_CALLGRAPH"
	.align	4
	.sectionentsize	8
	.align		4
        /*0000*/ 	.word	0x00000000
	.align		4
        /*0004*/ 	.word	0xffffffff
	.align		4
        /*0008*/ 	.word	0x00000000
	.align		4
        /*000c*/ 	.word	0xfffffffe
	.align		4
        /*0010*/ 	.word	0x00000000
	.align		4
        /*0014*/ 	.word	0xfffffffd
	.align		4
        /*0018*/ 	.word	0x00000000
	.align		4
        /*001c*/ 	.word	0xfffffffc


//--------------------- .nv.constant4             --------------------------
	.section	.nv.constant4,"a",@progbits
	.align	8
	.align		8
.nv.constant4:
        /*0000*/ 	.dword	_$_str
	.align		8
        /*0008*/ 	.dword	_$_str_$_2


//--------------------- .text.triton_poi_fused__native_batch_norm_legit_no_training__unsafe_index_add_convolution_relu_46 --------------------------
	.section	.text.triton_poi_fused__native_batch_norm_legit_no_training__unsafe_index_add_convolution_relu_46,"ax",@progbits
	.align	128
        .global         triton_poi_fused__native_batch_norm_legit_no_training__unsafe_index_add_convolution_relu_46
        .type           triton_poi_fused__native_batch_norm_legit_no_training__unsafe_index_add_convolution_relu_46,@function
        .size           triton_poi_fused__native_batch_norm_legit_no_training__unsafe_index_add_convolution_relu_46,(.L_x_1 - triton_poi_fused__native_batch_norm_legit_no_training__unsafe_index_add_convolution_relu_46)
        .other          triton_poi_fused__native_batch_norm_legit_no_training__unsafe_index_add_convolution_relu_46,@"STO_CUDA_ENTRY STV_DEFAULT"
triton_poi_fused__native_batch_norm_legit_no_training__unsafe_index_add_convolution_relu_46:
.text.triton_poi_fused__native_batch_norm_legit_no_training__unsafe_index_add_convolution_relu_46:
[----:B------:R-:W0:Y:S01]  /*0000*/  LDC R1, c[0x0][0x28] ;  /* 0x00000a00ff017b82 */ /* 0x000e220000000800 */
[----:B------:R-:W1:Y:S07]  /*0010*/  S2R R4, SR_TID.X ;  /* 0x0000000000047919 */ /* 0x000e6e0000002100 */
[----:B------:R-:W2:Y:S01]  /*0020*/  LDC.64 R6, c[0x0][0x238] ;  /* 0x00008e00ff067b82 */ /* 0x000ea20000000a00 */
[----:B------:R-:W-:Y:S01]  /*0030*/  ULDC.64 UR4, c[0x0][0x208] ;  /* 0x0000820000047ab9 */ /* 0x000fe20000000a00 */
[----:B------:R-:W-:Y:S01]  /*0040*/  ULDC.64 UR6, c[0x0][0x240] ;  /* 0x0000900000067ab9 */ /* 0x000fe20000000a00 */
[----:B------:R-:W3:Y:S01]  /*0050*/  S2R R3, SR_CTAID.X ;  /* 0x0000000000037919 */ /* 0x000ee20000002500 */
[----:B------:R-:W-:Y:S01]  /*0060*/  IMAD.MOV.U32 R22, RZ, RZ, RZ ;  /* 0x000000ffff167224 */ /* 0x000fe200078e00ff */
[----:B------:R-:W-:-:S03]  /*0070*/  ULDC.64 UR8, c[0x0][0x260] ;  /* 0x0000980000087ab9 */ /* 0x000fc60000000a00 */
[----:B------:R-:W4:Y:S01]  /*0080*/  LDC.64 R20, c[0x0][0x230] ;  /* 0x00008c00ff147b82 */ /* 0x000f220000000a00 */
[----:B-1----:R-:W-:Y:S02]  /*0090*/  LOP3.LUT R4, R4, 0x7f, RZ, 0xc0, !PT ;  /* 0x0000007f04047812 */ /* 0x002fe400078ec0ff */
[----:B---3--:R-:W-:-:S03]  /*00a0*/  SHF.R.S32.HI R5, RZ, 0x18, R3 ;  /* 0x00000018ff057819 */ /* 0x008fc60000011403 */
[----:B------:R-:W-:Y:S01]  /*00b0*/  IMAD R4, R3, 0x80, R4 ;  /* 0x0000008003047824 */ /* 0x000fe200078e0204 */
[----:B------:R-:W-:-:S04]  /*00c0*/  SGXT R5, R5, 0x1 ;  /* 0x000000010505781a */ /* 0x000fc80000000200 */
[----:B------:R-:W-:Y:S02]  /*00d0*/  SHF.R.S32.HI R3, RZ, 0x1f, R4 ;  /* 0x0000001fff037819 */ /* 0x000fe40000011404 */
[----:B------:R-:W-:Y:S02]  /*00e0*/  LEA.HI R0, R5, R4, RZ, 0x5 ;  /* 0x0000000405007211 */ /* 0x000fe400078f28ff */
[----:B------:R-:W-:Y:S02]  /*00f0*/  ISETP.GE.AND P0, PT, R4, 0x400, PT ;  /* 0x000004000400780c */ /* 0x000fe40003f06270 */
[----:B------:R-:W-:-:S04]  /*0100*/  SHF.R.S32.HI R2, RZ, 0x5, R0 ;  /* 0x00000005ff027819 */ /* 0x000fc80000011400 */
[----:B------:R-:W-:-:S04]  /*0110*/  LEA.HI R0, R2, R2, RZ, 0x3 ;  /* 0x0000000202007211 */ /* 0x000fc800078f18ff */
[----:B------:R-:W-:Y:S02]  /*0120*/  LOP3.LUT R9, R0, 0xfffffff8, RZ, 0xc0, !PT ;  /* 0xfffffff800097812 */ /* 0x000fe400078ec0ff */
[----:B------:R-:W-:-:S03]  /*0130*/  LEA.HI R0, R3, R4, RZ, 0x2 ;  /* 0x0000000403007211 */ /* 0x000fc600078f10ff */
[----:B------:R-:W-:Y:S01]  /*0140*/  IMAD.IADD R11, R2, 0x1, -R9 ;  /* 0x00000001020b7824 */ /* 0x000fe200078e0a09 */
[----:B------:R-:W-:Y:S02]  /*0150*/  SHF.R.S32.HI R2, RZ, 0x2, R0 ;  /* 0x00000002ff027819 */ /* 0x000fe40000011400 */
[----:B------:R-:W-:Y:S01]  /*0160*/  CS2R R8, SRZ ;  /* 0x0000000000087805 */ /* 0x000fe2000001ff00 */
[----:B--2---:R-:W-:Y:S01]  /*0170*/  IMAD.WIDE R10, R11, 0x8, R6 ;  /* 0x000000080b0a7825 */ /* 0x004fe200078e0206 */
[----:B------:R-:W-:-:S04]  /*0180*/  LEA.HI R3, R2, R2, RZ, 0x3 ;  /* 0x0000000202037211 */ /* 0x000fc800078f18ff */
[----:B------:R1:W2:Y:S01]  /*0190*/  @!P0 LDG.E.EL.64 R8, desc[UR4][R10.64] ;  /* 0x000000040a088981 */ /* 0x0002a2000c2e1b00 */
[----:B------:R-:W-:-:S05]  /*01a0*/  LOP3.LUT R3, R3, 0xfffffff8, RZ, 0xc0, !PT ;  /* 0xfffffff803037812 */ /* 0x000fca00078ec0ff */
[----:B------:R-:W-:Y:S01]  /*01b0*/  IMAD.IADD R13, R2, 0x1, -R3 ;  /* 0x00000001020d7824 */ /* 0x000fe200078e0a03 */
[----:B------:R-:W-:-:S03]  /*01c0*/  CS2R R2, SRZ ;  /* 0x0000000000027805 */ /* 0x000fc6000001ff00 */
[----:B------:R-:W-:Y:S01]  /*01d0*/  IMAD.WIDE R6, R13, 0x8, R6 ;  /* 0x000000080d067825 */ /* 0x000fe200078e0206 */
[----:B------:R-:W-:Y:S01]  /*01e0*/  LOP3.LUT R23, R0, 0xfffffffc, RZ, 0xc0, !PT ;  /* 0xfffffffc00177812 */ /* 0x000fe200078ec0ff */
[----:B------:R-:W3:Y:S03]  /*01f0*/  LDC.64 R12, c[0x0][0x270] ;  /* 0x00009c00ff0c7b82 */ /* 0x000ee60000000a00 */
[----:B------:R5:W2:Y:S01]  /*0200*/  @!P0 LDG.E.EL.64 R2, desc[UR4][R6.64] ;  /* 0x0000000406028981 */ /* 0x000aa2000c2e1b00 */
[----:B------:R-:W-:Y:S01]  /*0210*/  LEA.HI R5, R5, R4, RZ, 0x8 ;  /* 0x0000000405057211 */ /* 0x000fe200078f40ff */
[----:B------:R-:W-:-:S03]  /*0220*/  IMAD.IADD R23, R4, 0x1, -R23 ;  /* 0x0000000104177824 */ /* 0x000fc600078e0a17 */
[----:B------:R-:W-:Y:S01]  /*0230*/  SHF.R.S32.HI R0, RZ, 0x8, R5 ;  /* 0x00000008ff007819 */ /* 0x000fe20000011405 */
[----:B-1----:R-:W1:Y:S03]  /*0240*/  LDC.64 R10, c[0x0][0x248] ;  /* 0x00009200ff0a7b82 */ /* 0x002e660000000a00 */
[----:B------:R-:W-:-:S04]  /*0250*/  LEA R0, R0, R23, 0x6 ;  /* 0x0000001700007211 */ /* 0x000fc800078e30ff */
[----:B------:R-:W-:Y:S01]  /*0260*/  SHF.R.S32.HI R5, RZ, 0x1f, R0 ;  /* 0x0000001fff057819 */ /* 0x000fe20000011400 */
[----:B-----5:R-:W5:Y:S01]  /*0270*/  LDC.64 R6, c[0x0][0x258] ;  /* 0x00009600ff067b82 */ /* 0x020f620000000a00 */
[----:B---3--:R-:W-:-:S04]  /*0280*/  IMAD.WIDE R12, R23, 0x4, R12 ;  /* 0x00000004170c7825 */ /* 0x008fc800078e020c */
[----:B-1----:R-:W-:-:S03]  /*0290*/  IMAD.WIDE R24, R23, 0x4, R10 ;  /* 0x0000000417187825 */ /* 0x002fc600078e020a */
[----:B------:R-:W1:Y:S01]  /*02a0*/  LDC.64 R10, c[0x0][0x218] ;  /* 0x00008600ff0a7b82 */ /* 0x000e620000000a00 */
[----:B-----5:R-:W-:-:S04]  /*02b0*/  IMAD.WIDE R6, R23, 0x4, R6 ;  /* 0x0000000417067825 */ /* 0x020fc800078e0206 */
[----:B----4-:R-:W-:-:S04]  /*02c0*/  IMAD.WIDE R20, R4, 0x4, R20 ;  /* 0x0000000404147825 */ /* 0x010fc800078e0214 */
[----:B-1----:R-:W-:Y:S01]  /*02d0*/  IMAD.WIDE R10, R23, 0x4, R10 ;  /* 0x00000004170a7825 */ /* 0x002fe200078e020a */
[----:B--2---:R-:W-:-:S04]  /*02e0*/  SHF.R.U32.HI R15, RZ, 0x1d, R9 ;  /* 0x0000001dff0f7819 */ /* 0x004fc80000011609 */
[----:B------:R-:W-:-:S04]  /*02f0*/  LOP3.LUT R15, R15, 0x4, RZ, 0xc0, !PT ;  /* 0x000000040f0f7812 */ /* 0x000fc800078ec0ff */
[----:B------:R-:W-:Y:S02]  /*0300*/  IADD3 R8, P1, R8, R15, RZ ;  /* 0x0000000f08087210 */ /* 0x000fe40007f3e0ff */
[----:B------:R-:W1:Y:S02]  /*0310*/  LDC.64 R14, c[0x0][0x228] ;  /* 0x00008a00ff0e7b82 */ /* 0x000e640000000a00 */
[----:B------:R-:W-:Y:S01]  /*0320*/  LEA R0, P2, R8, R0, 0x4 ;  /* 0x0000000008007211 */ /* 0x000fe200078420ff */
[----:B------:R-:W-:Y:S01]  /*0330*/  IMAD.X R16, RZ, RZ, R9, P1 ;  /* 0x000000ffff107224 */ /* 0x000fe200008e0609 */
[----:B------:R-:W-:-:S04]  /*0340*/  SHF.R.U32.HI R9, RZ, 0x1d, R3 ;  /* 0x0000001dff097819 */ /* 0x000fc80000011603 */
[----:B------:R-:W-:-:S04]  /*0350*/  LOP3.LUT R9, R9, 0x4, RZ, 0xc0, !PT ;  /* 0x0000000409097812 */ /* 0x000fc800078ec0ff */
[----:B------:R-:W-:Y:S02]  /*0360*/  IADD3 R2, P1, R2, R9, RZ ;  /* 0x0000000902027210 */ /* 0x000fe40007f3e0ff */
[----:B------:R-:W-:Y:S01]  /*0370*/  LEA.HI.X R9, R8, R5, R16, 0x4, P2 ;  /* 0x0000000508097211 */ /* 0x000fe200010f2410 */
[----:B------:R-:W-:Y:S01]  /*0380*/  IMAD.MOV.U32 R5, RZ, RZ, RZ ;  /* 0x000000ffff057224 */ /* 0x000fe200078e00ff */
[----:B------:R-:W2:Y:S01]  /*0390*/  LDC.64 R16, c[0x0][0x220] ;  /* 0x00008800ff107b82 */ /* 0x000ea20000000a00 */
[----:B------:R-:W-:Y:S01]  /*03a0*/  IMAD.X R3, RZ, RZ, R3, P1 ;  /* 0x000000ffff037224 */ /* 0x000fe200008e0603 */
[----:B------:R-:W-:-:S03]  /*03b0*/  LEA R0, P1, R2, R0, 0x2 ;  /* 0x0000000002007211 */ /* 0x000fc600078210ff */
[----:B------:R3:W4:Y:S01]  /*03c0*/  @!P0 LDG.E.EL R5, desc[UR4][R12.64] ;  /* 0x000000040c058981 */ /* 0x000722000c2e1900 */
[----:B------:R-:W-:Y:S02]  /*03d0*/  LEA.HI.X R9, R2, R9, R3, 0x2, P1 ;  /* 0x0000000902097211 */ /* 0x000fe400008f1403 */
[----:B------:R-:W-:Y:S02]  /*03e0*/  CS2R R2, SRZ ;  /* 0x0000000000027805 */ /* 0x000fe4000001ff00 */
[C---:B------:R-:W-:Y:S01]  /*03f0*/  SHF.L.U32 R26, R0.reuse, 0x2, RZ ;  /* 0x00000002001a7819 */ /* 0x040fe200000006ff */
[----:B-1----:R-:W-:Y:S01]  /*0400*/  IMAD.WIDE R14, R23, 0x4, R14 ;  /* 0x00000004170e7825 */ /* 0x002fe200078e020e */
[----:B------:R-:W-:Y:S02]  /*0410*/  SHF.L.U64.HI R0, R0, 0x2, R9 ;  /* 0x0000000200007819 */ /* 0x000fe40000010209 */
[----:B------:R-:W-:Y:S01]  /*0420*/  IADD3 R18, P1, R26, UR6, RZ ;  /* 0x000000061a127c10 */ /* 0x000fe2000ff3e0ff */
[----:B------:R-:W-:Y:S01]  /*0430*/  IMAD.MOV.U32 R8, RZ, RZ, RZ ;  /* 0x000000ffff087224 */ /* 0x000fe200078e00ff */
[----:B------:R1:W5:Y:S01]  /*0440*/  @!P0 LDG.E.EL R3, desc[UR4][R6.64] ;  /* 0x0000000406038981 */ /* 0x000362000c2e1900 */
[----:B---3--:R-:W3:Y:S01]  /*0450*/  LDC.64 R12, c[0x0][0x210] ;  /* 0x00008400ff0c7b82 */ /* 0x008ee20000000a00 */
[----:B------:R-:W-:Y:S01]  /*0460*/  IADD3.X R19, R0, UR7, RZ, P1, !PT ;  /* 0x0000000700137c10 */ /* 0x000fe20008ffe4ff */
[----:B------:R-:W-:Y:S01]  /*0470*/  IMAD.MOV.U32 R9, RZ, RZ, RZ ;  /* 0x000000ffff097224 */ /* 0x000fe200078e00ff */
[----:B------:R2:W5:Y:S01]  /*0480*/  @!P0 LDG.E.EL R22, desc[UR4][R14.64] ;  /* 0x000000040e168981 */ /* 0x000562000c2e1900 */
[----:B------:R-:W-:-:S02]  /*0490*/  ULDC.64 UR6, c[0x0][0x250] ;  /* 0x0000940000067ab9 */ /* 0x000fc40000000a00 */
[----:B------:R-:W-:Y:S01]  /*04a0*/  IADD3 R28, P1, R26, UR6, RZ ;  /* 0x000000061a1c7c10 */ /* 0x000fe2000ff3e0ff */
[----:B------:R2:W5:Y:S01]  /*04b0*/  @!P0 LDG.E.EL R8, desc[UR4][R24.64] ;  /* 0x0000000418088981 */ /* 0x000562000c2e1900 */
[----:B-1----:R-:W-:Y:S01]  /*04c0*/  CS2R R6, SRZ ;  /* 0x0000000000067805 */ /* 0x002fe2000001ff00 */
[----:B--2---:R-:W-:Y:S02]  /*04d0*/  IMAD.WIDE R16, R4, 0x4, R16 ;  /* 0x0000000404107825 */ /* 0x004fe400078e0210 */
[----:B------:R1:W2:Y:S01]  /*04e0*/  @!P0 LDG.E R9, desc[UR4][R18.64] ;  /* 0x0000000412098981 */ /* 0x0002a2000c1e1900 */
[----:B0-----:R-:W0:Y:S01]  /*04f0*/  LDC.64 R14, c[0x0][0x268] ;  /* 0x00009a00ff0e7b82 */ /* 0x001e220000000a00 */
[----:B------:R-:W-:Y:S02]  /*0500*/  IADD3 R26, P2, R26, UR8, RZ ;  /* 0x000000081a1a7c10 */ /* 0x000fe4000ff5e0ff */
[----:B------:R3:W2:Y:S01]  /*0510*/  @!P0 LDG.E R7, desc[UR4][R16.64] ;  /* 0x0000000410078981 */ /* 0x0006a2000c1e1900 */
[----:B------:R-:W-:-:S02]  /*0520*/  IADD3.X R29, R0, UR7, RZ, P1, !PT ;  /* 0x00000007001d7c10 */ /* 0x000fc40008ffe4ff */
[----:B------:R-:W-:Y:S02]  /*0530*/  CS2R R24, SRZ ;  /* 0x0000000000187805 */ /* 0x000fe4000001ff00 */
[----:B------:R-:W-:Y:S01]  /*0540*/  IADD3.X R27, R0, UR9, RZ, P2, !PT ;  /* 0x00000009001b7c10 */ /* 0x000fe200097fe4ff */
[----:B------:R-:W2:Y:S01]  /*0550*/  @!P0 LDG.E.EL R2, desc[UR4][R10.64] ;  /* 0x000000040a028981 */ /* 0x000ea2000c2e1900 */
[----:B-1----:R-:W1:Y:S01]  /*0560*/  LDC.64 R18, c[0x0][0x280] ;  /* 0x0000a000ff127b82 */ /* 0x002e620000000a00 */
[----:B------:R-:W-:Y:S02]  /*0570*/  IMAD.MOV.U32 R0, RZ, RZ, RZ ;  /* 0x000000ffff007224 */ /* 0x000fe400078e00ff */
[----:B------:R-:W5:Y:S01]  /*0580*/  @!P0 LDG.E R24, desc[UR4][R28.64] ;  /* 0x000000041c188981 */ /* 0x000f62000c1e1900 */
[----:B---3--:R-:W-:-:S03]  /*0590*/  IMAD.WIDE R12, R4, 0x4, R12 ;  /* 0x00000004040c7825 */ /* 0x008fc600078e020c */
[----:B------:R3:W2:Y:S01]  /*05a0*/  @!P0 LDG.E R6, desc[UR4][R26.64] ;  /* 0x000000041a068981 */ /* 0x0006a2000c1e1900 */
[----:B------:R-:W1:Y:S03]  /*05b0*/  LDC.64 R16, c[0x0][0x278] ;  /* 0x00009e00ff107b82 */ /* 0x000e660000000a00 */
[----:B------:R-:W2:Y:S04]  /*05c0*/  @!P0 LDG.E R0, desc[UR4][R20.64] ;  /* 0x0000000414008981 */ /* 0x000ea8000c1e1900 */
[----:B------:R-:W2:Y:S01]  /*05d0*/  @!P0 LDG.E R25, desc[UR4][R12.64] ;  /* 0x000000040c198981 */ /* 0x000ea2000c1e1900 */
[----:B---3--:R-:W-:Y:S02]  /*05e0*/  IMAD.MOV.U32 R26, RZ, RZ, RZ ;  /* 0x000000ffff1a7224 */ /* 0x008fe400078e00ff */
[----:B0-----:R-:W-:Y:S01]  /*05f0*/  IMAD.WIDE R14, R23, 0x4, R14 ;  /* 0x00000004170e7825 */ /* 0x001fe200078e020e */
[----:B------:R-:W-:-:S04]  /*0600*/  HFMA2.MMA R28, -RZ, RZ, 0, 0 ;  /* 0x00000000ff1c7435 */ /* 0x000fc800000001ff */
[----:B------:R-:W3:Y:S01]  /*0610*/  @!P0 LDG.E.EL R26, desc[UR4][R14.64] ;  /* 0x000000040e1a8981 */ /* 0x000ee2000c2e1900 */
[----:B-1----:R-:W-:-:S04]  /*0620*/  IMAD.WIDE R18, R23, 0x4, R18 ;  /* 0x0000000417127825 */ /* 0x002fc800078e0212 */
[----:B------:R-:W-:-:S04]  /*0630*/  IMAD.WIDE R16, R23, 0x4, R16 ;  /* 0x0000000417107825 */ /* 0x000fc800078e0210 */
[----:B------:R-:W-:Y:S01]  /*0640*/  IMAD.MOV.U32 R23, RZ, RZ, RZ ;  /* 0x000000ffff177224 */ /* 0x000fe200078e00ff */
[----:B------:R-:W3:Y:S05]  /*0650*/  @!P0 LDG.E.EL R28, desc[UR4][R16.64] ;  /* 0x00000004101c8981 */ /* 0x000eea000c2e1900 */
[----:B------:R-:W3:Y:S01]  /*0660*/  @!P0 LDG.E.EL R23, desc[UR4][R18.64] ;  /* 0x0000000412178981 */ /* 0x000ee2000c2e1900 */
[----:B----4-:R-:W-:-:S04]  /*0670*/  FADD R5, R5, 9.9999997473787516356e-06 ;  /* 0x3727c5ac05057421 */ /* 0x010fc80000000000 */
[----:B------:R-:W0:Y:S02]  /*0680*/  MUFU.SQRT R10, R5 ;  /* 0x00000005000a7308 */ /* 0x000e240000002000 */
[C---:B0-----:R-:W-:Y:S02]  /*0690*/  FSETP.GT.AND P1, PT, R10.reuse, 8.50705917302346158658e+37, PT ;  /* 0x7e8000000a00780b */ /* 0x041fe40003f24000 */
[----:B------:R-:W-:-:S11]  /*06a0*/  FSETP.GEU.AND P2, PT, R10, 1.175494350822287508e-38, PT ;  /* 0x008000000a00780b */ /* 0x000fd60003f4e000 */
[----:B------:R-:W-:Y:S01]  /*06b0*/  @P1 FMUL R10, R10, 0.25 ;  /* 0x3e8000000a0a1820 */ /* 0x000fe20000400000 */
[----:B-----5:R-:W-:-:S03]  /*06c0*/  FADD R3, R24, R3 ;  /* 0x0000000318037221 */ /* 0x020fc60000000000 */
[----:B------:R-:W-:Y:S01]  /*06d0*/  @!P2 FMUL R10, R10, 16777216 ;  /* 0x4b8000000a0aa820 */ /* 0x000fe20000400000 */
[----:B--2---:R-:W-:Y:S01]  /*06e0*/  FADD R7, R22, R7 ;  /* 0x0000000716077221 */ /* 0x004fe20000000000 */
[----:B------:R-:W-:Y:S01]  /*06f0*/  FADD R3, R3, R6 ;  /* 0x0000000603037221 */ /* 0x000fe20000000000 */
[----:B------:R-:W-:-:S03]  /*0700*/  IMAD.MOV.U32 R6, RZ, RZ, 0x3e800000 ;  /* 0x3e800000ff067424 */ /* 0x000fc600078e00ff */
[----:B------:R-:W0:Y:S01]  /*0710*/  MUFU.RCP R10, R10 ;  /* 0x0000000a000a7308 */ /* 0x000e220000001000 */
[----:B------:R-:W-:Y:S01]  /*0720*/  FADD R8, R9, R8 ;  /* 0x0000000809087221 */ /* 0x000fe20000000000 */
[----:B------:R-:W-:Y:S01]  /*0730*/  FADD R0, R7, R0 ;  /* 0x0000000007007221 */ /* 0x000fe20000000000 */
[----:B------:R-:W-:Y:S01]  /*0740*/  FADD R25, R2, R25 ;  /* 0x0000001902197221 */ /* 0x000fe20000000000 */
[----:B------:R-:W-:Y:S01]  /*0750*/  FSEL R5, R6, 1, P1 ;  /* 0x3f80000006057808 */ /* 0x000fe20000800000 */
[----:B------:R-:W-:Y:S02]  /*0760*/  FADD R8, R8, R3 ;  /* 0x0000000308087221 */ /* 0x000fe40000000000 */
[----:B------:R-:W-:Y:S01]  /*0770*/  FADD R25, R25, R0 ;  /* 0x0000000019197221 */ /* 0x000fe20000000000 */
[----:B------:R-:W1:Y:S01]  /*0780*/  LDC.64 R2, c[0x0][0x288] ;  /* 0x0000a200ff027b82 */ /* 0x000e620000000a00 */
[----:B------:R-:W-:Y:S02]  /*0790*/  @!P2 FMUL R5, R5, 16777216 ;  /* 0x4b8000000505a820 */ /* 0x000fe40000400000 */
[----:B------:R-:W-:-:S02]  /*07a0*/  FADD R25, R8, R25 ;  /* 0x0000001908197221 */ /* 0x000fc40000000000 */
[----:B0-----:R-:W-:Y:S02]  /*07b0*/  FMUL R5, R10, R5 ;  /* 0x000000050a057220 */ /* 0x001fe40000400000 */
[----:B---3--:R-:W-:-:S04]  /*07c0*/  FADD R26, R25, -R26 ;  /* 0x8000001a191a7221 */ /* 0x008fc80000000000 */
[----:B------:R-:W-:Y:S01]  /*07d0*/  FMUL R26, R26, R5 ;  /* 0x000000051a1a7220 */ /* 0x000fe20000400000 */
[----:B------:R0:W-:Y:S03]  /*07e0*/  @!P0 STG.E desc[UR4][R12.64], R25 ;  /* 0x000000190c008986 */ /* 0x0001e6000c101904 */
[----:B------:R-:W-:Y:S01]  /*07f0*/  FFMA R23, R26, R28, R23 ;  /* 0x0000001c1a177223 */ /* 0x000fe20000000017 */
[----:B-1----:R-:W-:-:S04]  /*0800*/  IMAD.WIDE R2, R4, 0x4, R2 ;  /* 0x0000000404027825 */ /* 0x002fc800078e0202 */
[----:B------:R-:W-:-:S04]  /*0810*/  FSETP.GEU.AND P1, PT, R23, RZ, PT ;  /* 0x000000ff1700720b */ /* 0x000fc80003f2e000 */
[----:B------:R-:W-:Y:S01]  /*0820*/  FSEL R23, R23, RZ, P1 ;  /* 0x000000ff17177208 */ /* 0x000fe20000800000 */
[----:B0-----:R-:W-:Y:S08]  /*0830*/  @P0 EXIT ;  /* 0x000000000000094d */ /* 0x001ff00003800000 */
[----:B------:R-:W-:Y:S01]  /*0840*/  STG.E desc[UR4][R2.64], R23 ;  /* 0x0000001702007986 */ /* 0x000fe2000c101904 */
[----:B------:R-:W-:Y:S05]  /*0850*/  EXIT ;  /* 0x000000000000794d */ /* 0x000fea0003800000 */
.L_x_0:
[----:B------:R-:W-:-:S00]  /*0860*/  BRA `(.L_x_0) ;  /* 0xfffffffc00fc7947 */ /* 0x000fc0000383ffff */
[----:B------:R-:W-:-:S00]  /*0870*/  NOP ;  /* 0x0000000000007918 */ /* 0x000fc00000000000 */
        /* <DEDUP_REMOVED lines=8> */
.L_x_1:


//--------------------- .nv.global.init           --------------------------
	.section	.nv.global.init,"aw",@progbits
.nv.global.init:
	.type		_$_str,@object
	.size		_$_str,(_$_str_$_2 - _$_str)
_$_str:
        /*0000*/ 	.byte	0x5f, 0x5f, 0x43, 0x55, 0x44, 0x41, 0x5f, 0x46, 0x54, 0x5a, 0x00
	.type		_$_str_$_2,@object
	.size		_$_str_$_2,(.L_1 - _$_str_$_2)
_$_str_$_2:
        /*000b*/ 	.byte	0x5f, 0x5f, 0x43, 0x55, 0x44, 0x41, 0x5f, 0x50, 0x52, 0x45, 0x43, 0x5f, 0x53, 0x51, 0x52, 0x54
        /*001b*/ 	.byte	0x00
.L_1:


//--------------------- .nv.constant0.triton_poi_fused__native_batch_norm_legit_no_training__unsafe_index_add_convolution_relu_46 --------------------------
	.section	.nv.constant0.triton_poi_fused__native_batch_norm_legit_no_training__unsafe_index_add_convolution_relu_46,"a",@progbits
	.sectionflags	@""
	.align	4
.nv.constant0.triton_poi_fused__native_batch_norm_legit_no_training__unsafe_index_add_convolution_relu_46:
	.zero		660
